//
// Generated by NVIDIA NVVM Compiler
//
// Compiler Build ID: CL-36424714
// Cuda compilation tools, release 13.0, V13.0.88
// Based on NVVM 20.0.0
//

.version 9.0
.target sm_100
.address_size 64

	// .globl	_Z10shift_leftPjiiS_
.extern .func  (.param .b32 func_retval0) vprintf
(
	.param .b64 vprintf_param_0,
	.param .b64 vprintf_param_1
)
;
// _ZZ10shift_leftPjiiS_E11shift_block has been demoted
.global .align 1 .b8 $str[16] = {115, 104, 105, 102, 116, 95, 99, 111, 117, 110, 116, 58, 37, 100, 10};

.visible .entry _Z10shift_leftPjiiS_(
	.param .u64 .ptr .align 1 _Z10shift_leftPjiiS__param_0,
	.param .u32 _Z10shift_leftPjiiS__param_1,
	.param .u32 _Z10shift_leftPjiiS__param_2,
	.param .u64 .ptr .align 1 _Z10shift_leftPjiiS__param_3
)
{
	.local .align 8 .b8 	__local_depot0[8];
	.reg .b64 	%SP;
	.reg .b64 	%SPL;
	.reg .pred 	%p<9>;
	.reg .b32 	%r<44>;
	.reg .b64 	%rd<21>;
	// demoted variable
	.shared .align 4 .b8 _ZZ10shift_leftPjiiS_E11shift_block[8];
	mov.u64 	%SPL, __local_depot0;
	cvta.local.u64 	%SP, %SPL;
	ld.param.u64 	%rd5, [_Z10shift_leftPjiiS__param_0];
	ld.param.u32 	%r8, [_Z10shift_leftPjiiS__param_1];
	ld.param.u32 	%r7, [_Z10shift_leftPjiiS__param_2];
	ld.param.u64 	%rd6, [_Z10shift_leftPjiiS__param_3];
	cvta.to.global.u64 	%rd1, %rd6;
	add.u64 	%rd7, %SP, 0;
	add.u64 	%rd8, %SPL, 0;
	st.local.u32 	[%rd8], %r7;
	mov.u64 	%rd9, $str;
	cvta.global.u64 	%rd10, %rd9;
	{ // callseq 0, 0
	.param .b64 param0;
	st.param.b64 	[param0], %rd10;
	.param .b64 param1;
	st.param.b64 	[param1], %rd7;
	.param .b32 retval0;
	call.uni (retval0), 
	vprintf, 
	(
	param0, 
	param1
	);
	ld.param.b32 	%r9, [retval0];
	} // callseq 0
	mov.u32 	%r1, %tid.x;
	mov.u32 	%r2, %ctaid.x;
	shl.b32 	%r3, %r8, 3;
	or.b32  	%r11, %r1, %r2;
	setp.ne.s32 	%p1, %r11, 0;
	@%p1 bra 	$L__BB0_2;
	ld.global.u32 	%r12, [%rd1];
	ld.shared.u32 	%r13, [_ZZ10shift_leftPjiiS_E11shift_block];
	or.b32  	%r14, %r13, %r12;
	st.shared.u32 	[_ZZ10shift_leftPjiiS_E11shift_block], %r14;
	membar.gl;
	ld.global.u32 	%r15, [%rd1];
	and.b32  	%r16, %r15, 2147483647;
	st.global.u32 	[%rd1], %r16;
$L__BB0_2:
	mov.u32 	%r17, %ntid.x;
	add.s32 	%r18, %r17, -1;
	setp.ge.u32 	%p2, %r1, %r18;
	mad.lo.s32 	%r19, %r2, %r17, %r1;
	cvta.to.global.u64 	%rd11, %rd5;
	mul.wide.s32 	%rd12, %r19, 4;
	add.s64 	%rd2, %rd11, %rd12;
	shl.b32 	%r20, %r1, 2;
	mov.u32 	%r21, _ZZ10shift_leftPjiiS_E11shift_block;
	add.s32 	%r4, %r21, %r20;
	@%p2 bra 	$L__BB0_4;
	ld.global.u32 	%r32, [%rd2];
	sub.s32 	%r33, %r3, %r7;
	shr.u32 	%r34, %r32, %r33;
	st.shared.u32 	[%r4+4], %r34;
	membar.cta;
	ld.shared.u32 	%r35, [%r4+4];
	or.b32  	%r36, %r35, -2147483648;
	st.shared.u32 	[%r4+4], %r36;
	bra.uni 	$L__BB0_7;
$L__BB0_4:
	add.s32 	%r22, %r2, 1;
	mov.u32 	%r23, %nctaid.x;
	rem.u32 	%r5, %r22, %r23;
	mul.wide.u32 	%rd13, %r5, 4;
	add.s64 	%rd3, %rd6, %rd13;
$L__BB0_5:
	// begin inline asm
	ld.global.nc.u32 %r24, [%rd3];
	// end inline asm
	setp.lt.s32 	%p3, %r24, 0;
	@%p3 bra 	$L__BB0_5;
	ld.global.u32 	%r25, [%rd2];
	sub.s32 	%r26, %r3, %r7;
	shr.u32 	%r27, %r25, %r26;
	add.s64 	%rd16, %rd1, %rd13;
	ld.global.u32 	%r28, [%rd16];
	or.b32  	%r29, %r28, %r27;
	st.global.u32 	[%rd16], %r29;
	membar.gl;
	ld.global.u32 	%r30, [%rd16];
	or.b32  	%r31, %r30, -2147483648;
	st.global.u32 	[%rd16], %r31;
$L__BB0_7:
	setp.ne.s32 	%p4, %r1, 0;
	setp.eq.s32 	%p5, %r2, 0;
	or.pred  	%p6, %p4, %p5;
	@%p6 bra 	$L__BB0_11;
	mul.wide.u32 	%rd17, %r2, 4;
	add.s64 	%rd4, %rd6, %rd17;
$L__BB0_9:
	// begin inline asm
	ld.global.nc.u32 %r37, [%rd4];
	// end inline asm
	setp.gt.s32 	%p7, %r37, -1;
	@%p7 bra 	$L__BB0_9;
	add.s64 	%rd20, %rd1, %rd17;
	ld.global.u32 	%r38, [%rd20];
	st.shared.u32 	[_ZZ10shift_leftPjiiS_E11shift_block], %r38;
	and.b32  	%r39, %r38, 2147483647;
	st.global.u32 	[%rd20], %r39;
$L__BB0_11:
	ld.volatile.shared.u32 	%r6, [%r4];
	setp.gt.s32 	%p8, %r6, -1;
	@%p8 bra 	$L__BB0_11;
	and.b32  	%r40, %r6, 2147483647;
	st.shared.u32 	[%r4], %r40;
	ld.global.u32 	%r41, [%rd2];
	shl.b32 	%r42, %r41, %r7;
	or.b32  	%r43, %r42, %r40;
	st.global.u32 	[%rd2], %r43;
	ret;

}


// ===== COMPILED SASS (sm_100) =====

	.target	sm_100

	.elftype	@"ET_EXEC"


//--------------------- .note.nv.tkinfo           --------------------------
	.section	.note.nv.tkinfo,"",@"SHT_NOTE"
	.sectionflags	@"SHF_NOTE_NV_TKINFO"
	.tkinfo
        /*0018*/ 	.word	0x00000002
        /*0030*/ 	.string	""
        /*0030*/ 	.string	"ptxas"
        /*0030*/ 	.string	"Cuda compilation tools, release 13.0, V13.0.88"
        /*0030*/ 	.string	"Build cuda_13.0.r13.0/compiler.36424714_0"
        /*0030*/ 	.string	"-arch sm_100 -m 64 "



//--------------------- .note.nv.cuinfo           --------------------------
	.section	.note.nv.cuinfo,"",@"SHT_NOTE"
	.sectionflags	@"SHF_NOTE_NV_CUINFO"
        /*0018*/ 	.short	0x0002
        /*001a*/ 	.short	0x0064
        /*001c*/ 	.short	0x0082
	.zero		2


//--------------------- .nv.info                  --------------------------
	.section	.nv.info,"",@"SHT_CUDA_INFO"
	.align	4


	//----- nvinfo : EIATTR_REGCOUNT
	.align		4
        /*0000*/ 	.byte	0x04, 0x2f
        /*0002*/ 	.short	(.L_2 - .L_1)
	.align		4
.L_1:
        /*0004*/ 	.word	index@(_Z10shift_leftPjiiS_)
        /*0008*/ 	.word	0x00000018


	//----- nvinfo : EIATTR_FRAME_SIZE
	.align		4
.L_2:
        /*000c*/ 	.byte	0x04, 0x11
        /*000e*/ 	.short	(.L_4 - .L_3)
	.align		4
.L_3:
        /*0010*/ 	.word	index@(_Z10shift_leftPjiiS_)
        /*0014*/ 	.word	0x00000008


	//----- nvinfo : EIATTR_MIN_STACK_SIZE
	.align		4
.L_4:
        /*0018*/ 	.byte	0x04, 0x12
        /*001a*/ 	.short	(.L_6 - .L_5)
	.align		4
.L_5:
        /*001c*/ 	.word	index@(_Z10shift_leftPjiiS_)
        /*0020*/ 	.word	0x00000008
.L_6:


//--------------------- .nv.compat                --------------------------
	.section	.nv.compat,"",@"SHT_CUDA_COMPAT_INFO"
	.align	4
        /*0000*/ 	.byte	0x02, 0x09, 0x00, 0x00, 0x02, 0x02, 0x01, 0x00, 0x02, 0x05, 0x05, 0x00, 0x03, 0x07, 0x01, 0x01
        /*0010*/ 	.byte	0x02, 0x03, 0x00, 0x00, 0x02, 0x06, 0x01, 0x00, 0x04, 0x0b, 0x08, 0x00, 0x09, 0x00, 0x00, 0x00
        /*0020*/ 	.byte	0x00, 0x00, 0x00, 0x00


//--------------------- .nv.info._Z10shift_leftPjiiS_ --------------------------
	.section	.nv.info._Z10shift_leftPjiiS_,"",@"SHT_CUDA_INFO"
	.sectionflags	@""
	.align	4


	//----- nvinfo : EIATTR_CUDA_API_VERSION
	.align		4
        /*0000*/ 	.byte	0x04, 0x37
        /*0002*/ 	.short	(.L_8 - .L_7)
.L_7:
        /*0004*/ 	.word	0x00000082


	//----- nvinfo : EIATTR_KPARAM_INFO
	.align		4
.L_8:
        /*0008*/ 	.byte	0x04, 0x17
        /*000a*/ 	.short	(.L_10 - .L_9)
.L_9:
        /*000c*/ 	.word	0x00000000
        /*0010*/ 	.short	0x0003
        /*0012*/ 	.short	0x0010
        /*0014*/ 	.byte	0x00, 0xf5, 0x21, 0x00


	//----- nvinfo : EIATTR_KPARAM_INFO
	.align		4
.L_10:
        /*0018*/ 	.byte	0x04, 0x17
        /*001a*/ 	.short	(.L_12 - .L_11)
.L_11:
        /*001c*/ 	.word	0x00000000
        /*0020*/ 	.short	0x0002
        /*0022*/ 	.short	0x000c
        /*0024*/ 	.byte	0x00, 0xf0, 0x11, 0x00


	//----- nvinfo : EIATTR_KPARAM_INFO
	.align		4
.L_12:
        /*0028*/ 	.byte	0x04, 0x17
        /*002a*/ 	.short	(.L_14 - .L_13)
.L_13:
        /*002c*/ 	.word	0x00000000
        /*0030*/ 	.short	0x0001
        /*0032*/ 	.short	0x0008
        /*0034*/ 	.byte	0x00, 0xf0, 0x11, 0x00


	//----- nvinfo : EIATTR_KPARAM_INFO
	.align		4
.L_14:
        /*0038*/ 	.byte	0x04, 0x17
        /*003a*/ 	.short	(.L_16 - .L_15)
.L_15:
        /*003c*/ 	.word	0x00000000
        /*0040*/ 	.short	0x0000
        /*0042*/ 	.short	0x0000
        /*0044*/ 	.byte	0x00, 0xf5, 0x21, 0x00


	//----- nvinfo : EIATTR_SPARSE_MMA_MASK
	.align		4
.L_16:
        /*0048*/ 	.byte	0x03, 0x50
        /*004a*/ 	.short	0x0000


	//----- nvinfo : EIATTR_MAXREG_COUNT
	.align		4
        /*004c*/ 	.byte	0x03, 0x1b
        /*004e*/ 	.short	0x00ff


	//----- nvinfo : EIATTR_EXTERNS
	.align		4
        /*0050*/ 	.byte	0x04, 0x0f
        /*0052*/ 	.short	(.L_18 - .L_17)


	//   ....[0]....
	.align		4
.L_17:
        /*0054*/ 	.word	index@(vprintf)


	//----- nvinfo : EIATTR_MERCURY_ISA_VERSION
	.align		4
.L_18:
        /*0058*/ 	.byte	0x03, 0x5f
        /*005a*/ 	.short	0x0101


	//----- nvinfo : EIATTR_VRC_CTA_INIT_COUNT
	.align		4
        /*005c*/ 	.byte	0x02, 0x4a
	.zero		1
	.zero		1


	//----- nvinfo : EIATTR_SYSCALL_OFFSETS
	.align		4
        /*0060*/ 	.byte	0x04, 0x46
        /*0062*/ 	.short	(.L_20 - .L_19)


	//   ....[0]....
.L_19:
        /*0064*/ 	.word	0x000000e0


	//----- nvinfo : EIATTR_EXIT_INSTR_OFFSETS
	.align		4
.L_20:
        /*0068*/ 	.byte	0x04, 0x1c
        /*006a*/ 	.short	(.L_22 - .L_21)


	//   ....[0]....
.L_21:
        /*006c*/ 	.word	0x00000970


	//----- nvinfo : EIATTR_CRS_STACK_SIZE
	.align		4
.L_22:
        /*0070*/ 	.byte	0x04, 0x1e
        /*0072*/ 	.short	(.L_24 - .L_23)
.L_23:
        /*0074*/ 	.word	0x00000000


	//----- nvinfo : EIATTR_CBANK_PARAM_SIZE
	.align		4
.L_24:
        /*0078*/ 	.byte	0x03, 0x19
        /*007a*/ 	.short	0x0018


	//----- nvinfo : EIATTR_PARAM_CBANK
	.align		4
        /*007c*/ 	.byte	0x04, 0x0a
        /*007e*/ 	.short	(.L_26 - .L_25)
	.align		4
.L_25:
        /*0080*/ 	.word	index@(.nv.constant0._Z10shift_leftPjiiS_)
        /*0084*/ 	.short	0x0380
        /*0086*/ 	.short	0x0018


	//----- nvinfo : EIATTR_SW_WAR
	.align		4
.L_26:
        /*0088*/ 	.byte	0x04, 0x36
        /*008a*/ 	.short	(.L_28 - .L_27)
.L_27:
        /*008c*/ 	.word	0x00000008
.L_28:


//--------------------- .nv.callgraph             --------------------------
	.section	.nv.callgraph,"",@"SHT_CUDA_CALLGRAPH"
	.align	4
	.sectionentsize	8
	.align		4
        /*0000*/ 	.word	0x00000000
	.align		4
        /*0004*/ 	.word	0xffffffff
	.align		4
        /*0008*/ 	.word	index@(_Z10shift_leftPjiiS_)
	.align		4
        /*000c*/ 	.word	index@(vprintf)
	.align		4
        /*0010*/ 	.word	0x00000000
	.align		4
        /*0014*/ 	.word	0xfffffffe
	.align		4
        /*0018*/ 	.word	0x00000000
	.align		4
        /*001c*/ 	.word	0xfffffffd
	.align		4
        /*0020*/ 	.word	0x00000000
	.align		4
        /*0024*/ 	.word	0xfffffffc


//--------------------- .nv.constant4             --------------------------
	.section	.nv.constant4,"a",@progbits
	.align	8
	.align		8
.nv.constant4:
        /*0000*/ 	.dword	vprintf
	.align		8
        /*0008*/ 	.dword	$str


//--------------------- .text._Z10shift_leftPjiiS_ --------------------------
	.section	.text._Z10shift_leftPjiiS_,"ax",@progbits
	.align	128
        .global         _Z10shift_leftPjiiS_
        .type           _Z10shift_leftPjiiS_,@function
        .size           _Z10shift_leftPjiiS_,(.L_x_11 - _Z10shift_leftPjiiS_)
        .other          _Z10shift_leftPjiiS_,@"STO_CUDA_ENTRY STV_DEFAULT"
_Z10shift_leftPjiiS_:
.text._Z10shift_leftPjiiS_:
[----:B------:R-:W0:Y:S08]  /*0000*/  LDC R1, c[0x0][0x37c] ;  /* 0x0000df00ff017b82 */ /* 0x000e300000000800 */
[----:B------:R-:W1:Y:S01]  /*0010*/  LDC R8, c[0x0][0x38c] ;  /* 0x0000e300ff087b82 */ /* 0x000e620000000800 */
[----:B0-----:R-:W-:Y:S01]  /*0020*/  VIADD R1, R1, 0xfffffff8 ;  /* 0xfffffff801017836 */ /* 0x001fe20000000000 */
[----:B------:R-:W-:Y:S01]  /*0030*/  MOV R0, 0x0 ;  /* 0x0000000000007802 */ /* 0x000fe20000000f00 */
[----:B------:R-:W0:Y:S01]  /*0040*/  LDCU UR4, c[0x0][0x2f8] ;  /* 0x00005f00ff0477ac */ /* 0x000e220008000800 */
[----:B------:R-:W2:Y:S04]  /*0050*/  LDCU.64 UR6, c[0x4][0x8] ;  /* 0x01000100ff0677ac */ /* 0x000ea80008000a00 */
[----:B------:R3:W4:Y:S01]  /*0060*/  LDC.64 R2, c[0x4][R0] ;  /* 0x0100000000027b82 */ /* 0x0007220000000a00 */
[----:B------:R-:W5:Y:S01]  /*0070*/  LDCU UR5, c[0x0][0x2fc] ;  /* 0x00005f80ff0577ac */ /* 0x000f620008000800 */
[----:B0-----:R-:W-:Y:S01]  /*0080*/  IADD3 R6, P0, PT, R1, UR4, RZ ;  /* 0x0000000401067c10 */ /* 0x001fe2000ff1e0ff */
[----:B-1----:R3:W-:Y:S01]  /*0090*/  STL [R1], R8 ;  /* 0x0000000801007387 */ /* 0x0027e20000100800 */
[----:B--2---:R-:W-:-:S02]  /*00a0*/  IMAD.U32 R4, RZ, RZ, UR6 ;  /* 0x00000006ff047e24 */ /* 0x004fc4000f8e00ff */
[----:B------:R-:W-:Y:S02]  /*00b0*/  IMAD.U32 R5, RZ, RZ, UR7 ;  /* 0x00000007ff057e24 */ /* 0x000fe4000f8e00ff */
[----:B-----5:R-:W-:-:S07]  /*00c0*/  IMAD.X R7, RZ, RZ, UR5, P0 ;  /* 0x00000005ff077e24 */ /* 0x020fce00080e06ff */
[----:B------:R-:W-:-:S07]  /*00d0*/  LEPC R20, `(.L_x_0) ;  /* 0x000000001014794e */ /* 0x000fce0000000000 */
[----:B---34-:R-:W-:Y:S05]  /*00e0*/  CALL.ABS.NOINC R2 ;  /* 0x0000000002007343 */ /* 0x018fea0003c00000 */
.L_x_0:
[----:B------:R-:W0:Y:S01]  /*00f0*/  S2R R5, SR_TID.X ;  /* 0x0000000000057919 */ /* 0x000e220000002100 */
[----:B------:R-:W1:Y:S01]  /*0100*/  LDC.64 R12, c[0x0][0x358] ;  /* 0x0000d600ff0c7b82 */ /* 0x000e620000000a00 */
[----:B------:R-:W-:Y:S01]  /*0110*/  BSSY.RECONVERGENT B0, `(.L_x_1) ;  /* 0x000001d000007945 */ /* 0x000fe20003800200 */
[----:B------:R-:W0:Y:S01]  /*0120*/  S2R R0, SR_CTAID.X ;  /* 0x0000000000007919 */ /* 0x000e220000002500 */
[----:B------:R-:W2:Y:S01]  /*0130*/  S2R R9, SR_CgaCtaId ;  /* 0x0000000000097919 */ /* 0x000ea20000008800 */
[----:B0-----:R-:W-:-:S13]  /*0140*/  LOP3.LUT P0, RZ, R5, R0, RZ, 0xfc, !PT ;  /* 0x0000000005ff7212 */ /* 0x001fda000780fcff */
[----:B--2---:R-:W-:Y:S05]  /*0150*/  @P0 BRA `(.L_x_2) ;  /* 0x0000000000600947 */ /* 0x004fea0003800000 */
[----:B------:R-:W0:Y:S01]  /*0160*/  LDC.64 R2, c[0x0][0x390] ;  /* 0x0000e400ff027b82 */ /* 0x000e220000000a00 */
[----:B-1----:R-:W-:Y:S02]  /*0170*/  R2UR UR4, R12 ;  /* 0x000000000c0472ca */ /* 0x002fe400000e0000 */
[----:B------:R-:W-:-:S13]  /*0180*/  R2UR UR5, R13 ;  /* 0x000000000d0572ca */ /* 0x000fda00000e0000 */
[----:B0-----:R-:W2:Y:S01]  /*0190*/  LDG.E R4, desc[UR4][R2.64] ;  /* 0x0000000402047981 */ /* 0x001ea2000c1e1900 */
[----:B------:R-:W0:Y:S01]  /*01a0*/  S2UR UR5, SR_CgaCtaId ;  /* 0x00000000000579c3 */ /* 0x000e220000008800 */
[----:B------:R-:W-:Y:S02]  /*01b0*/  UMOV UR4, 0x400 ;  /* 0x0000040000047882 */ /* 0x000fe40000000000 */
[----:B0-----:R-:W-:-:S09]  /*01c0*/  ULEA UR4, UR5, UR4, 0x18 ;  /* 0x0000000405047291 */ /* 0x001fd2000f8ec0ff */
[----:B------:R-:W2:Y:S02]  /*01d0*/  LDS R7, [UR4] ;  /* 0x00000004ff077984 */ /* 0x000ea40008000800 */
[----:B--2---:R-:W-:-:S05]  /*01e0*/  LOP3.LUT R4, R7, R4, RZ, 0xfc, !PT ;  /* 0x0000000407047212 */ /* 0x004fca00078efcff */
[----:B------:R0:W-:Y:S01]  /*01f0*/  STS [UR4], R4 ;  /* 0x00000004ff007988 */ /* 0x0001e20008000804 */
[----:B------:R-:W-:Y:S01]  /*0200*/  @!PT LDS RZ, [RZ] ;  /* 0x00000000fffff984 */ /* 0x000fe20000000800 */
[----:B------:R-:W-:Y:S01]  /*0210*/  @!PT LDS RZ, [RZ] ;  /* 0x00000000fffff984 */ /* 0x000fe20000000800 */
[----:B------:R-:W-:Y:S01]  /*0220*/  @!PT LDS RZ, [RZ] ;  /* 0x00000000fffff984 */ /* 0x000fe20000000800 */
[----:B------:R-:W-:Y:S01]  /*0230*/  @!PT LDS RZ, [RZ] ;  /* 0x00000000fffff984 */ /* 0x000fe20000000800 */
[----:B------:R-:W-:-:S00]  /*0240*/  MEMBAR.ALL.CTA ;  /* 0x0000000000007992 */ /* 0x000fc00000008000 */
[----:B------:R-:W-:Y:S06]  /*0250*/  MEMBAR.SC.GPU ;  /* 0x0000000000007992 */ /* 0x000fec0000002000 */
[----:B------:R-:W-:-:S00]  /*0260*/  ERRBAR ;  /* 0x00000000000079ab */ /* 0x000fc00000000000 */
[----:B------:R-:W-:Y:S06]  /*0270*/  CGAERRBAR ;  /* 0x00000000000075ab */ /* 0x000fec0000000000 */
[----:B------:R-:W-:Y:S01]  /*0280*/  CCTL.IVALL ;  /* 0x00000000ff00798f */ /* 0x000fe20002000000 */
[----:B------:R-:W-:Y:S02]  /*0290*/  R2UR UR4, R12 ;  /* 0x000000000c0472ca */ /* 0x000fe400000e0000 */
[----:B------:R-:W-:-:S13]  /*02a0*/  R2UR UR5, R13 ;  /* 0x000000000d0572ca */ /* 0x000fda00000e0000 */
[----:B0-----:R-:W2:Y:S02]  /*02b0*/  LDG.E R4, desc[UR4][R2.64] ;  /* 0x0000000402047981 */ /* 0x001ea4000c1e1900 */
[----:B--2---:R-:W-:-:S05]  /*02c0*/  LOP3.LUT R7, R4, 0x7fffffff, RZ, 0xc0, !PT ;  /* 0x7fffffff04077812 */ /* 0x004fca00078ec0ff */
[----:B------:R0:W-:Y:S02]  /*02d0*/  STG.E desc[UR4][R2.64], R7 ;  /* 0x0000000702007986 */ /* 0x0001e4000c101904 */
.L_x_2:
[----:B------:R-:W-:Y:S05]  /*02e0*/  BSYNC.RECONVERGENT B0 ;  /* 0x0000000000007941 */ /* 0x000fea0003800200 */
.L_x_1:
[----:B------:R-:W2:Y:S01]  /*02f0*/  LDCU UR5, c[0x0][0x360] ;  /* 0x00006c00ff0577ac */ /* 0x000ea20008000800 */
[----:B0-----:R-:W0:Y:S01]  /*0300*/  LDC.64 R2, c[0x0][0x380] ;  /* 0x0000e000ff027b82 */ /* 0x001e220000000a00 */
[----:B------:R-:W-:Y:S01]  /*0310*/  MOV R4, 0x400 ;  /* 0x0000040000047802 */ /* 0x000fe20000000f00 */
[----:B------:R-:W-:Y:S03]  /*0320*/  BSSY.RECONVERGENT B0, `(.L_x_3) ;  /* 0x0000049000007945 */ /* 0x000fe60003800200 */
[----:B------:R-:W-:-:S05]  /*0330*/  LEA R4, R9, R4, 0x18 ;  /* 0x0000000409047211 */ /* 0x000fca00078ec0ff */
[----:B------:R-:W-:Y:S01]  /*0340*/  IMAD R8, R5, 0x4, R4 ;  /* 0x0000000405087824 */ /* 0x000fe200078e0204 */
[----:B--2---:R-:W-:Y:S02]  /*0350*/  UIADD3 UR4, UPT, UPT, UR5, -0x1, URZ ;  /* 0xffffffff05047890 */ /* 0x004fe4000fffe0ff */
[----:B------:R-:W-:-:S04]  /*0360*/  IMAD R7, R0, UR5, R5 ;  /* 0x0000000500077c24 */ /* 0x000fc8000f8e0205 */
[----:B------:R-:W-:Y:S01]  /*0370*/  ISETP.GE.U32.AND P0, PT, R5, UR4, PT ;  /* 0x0000000405007c0c */ /* 0x000fe2000bf06070 */
[----:B0-----:R-:W-:-:S12]  /*0380*/  IMAD.WIDE R2, R7, 0x4, R2 ;  /* 0x0000000407027825 */ /* 0x001fd800078e0202 */
[----:B------:R-:W-:Y:S05]  /*0390*/  @P0 BRA `(.L_x_4) ;  /* 0x0000000000400947 */ /* 0x000fea0003800000 */
[----:B-1----:R-:W-:Y:S01]  /*03a0*/  R2UR UR4, R12 ;  /* 0x000000000c0472ca */ /* 0x002fe200000e0000 */
[----:B------:R-:W0:Y:S01]  /*03b0*/  LDC.64 R6, c[0x0][0x388] ;  /* 0x0000e200ff067b82 */ /* 0x000e220000000a00 */
[----:B------:R-:W-:-:S13]  /*03c0*/  R2UR UR5, R13 ;  /* 0x000000000d0572ca */ /* 0x000fda00000e0000 */
[----:B------:R-:W2:Y:S01]  /*03d0*/  LDG.E R9, desc[UR4][R2.64] ;  /* 0x0000000402097981 */ /* 0x000ea2000c1e1900 */
[----:B0-----:R-:W-:-:S05]  /*03e0*/  IMAD R6, R6, 0x8, -R7 ;  /* 0x0000000806067824 */ /* 0x001fca00078e0a07 */
[----:B--2---:R-:W-:-:S05]  /*03f0*/  SHF.R.U32.HI R9, RZ, R6, R9 ;  /* 0x00000006ff097219 */ /* 0x004fca0000011609 */
[----:B------:R-:W-:Y:S01]  /*0400*/  STS [R8+0x4], R9 ;  /* 0x0000040908007388 */ /* 0x000fe20000000800 */
[----:B------:R-:W-:Y:S01]  /*0410*/  @!PT LDS RZ, [RZ] ;  /* 0x00000000fffff984 */ /* 0x000fe20000000800 */
[----:B------:R-:W-:Y:S01]  /*0420*/  @!PT LDS RZ, [RZ] ;  /* 0x00000000fffff984 */ /* 0x000fe20000000800 */
[----:B------:R-:W-:Y:S01]  /*0430*/  @!PT LDS RZ, [RZ] ;  /* 0x00000000fffff984 */ /* 0x000fe20000000800 */
[----:B------:R-:W-:Y:S01]  /*0440*/  @!PT LDS RZ, [RZ] ;  /* 0x00000000fffff984 */ /* 0x000fe20000000800 */
[----:B------:R0:W-:Y:S06]  /*0450*/  MEMBAR.SC.CTA ;  /* 0x0000000000007992 */ /* 0x0001ec0000000000 */
[----:B0-----:R-:W0:Y:S02]  /*0460*/  LDS R6, [R8+0x4] ;  /* 0x0000040008067984 */ /* 0x001e240000000800 */
[----:B0-----:R-:W-:-:S05]  /*0470*/  LOP3.LUT R9, R6, 0x80000000, RZ, 0xfc, !PT ;  /* 0x8000000006097812 */ /* 0x001fca00078efcff */
[----:B------:R1:W-:Y:S01]  /*0480*/  STS [R8+0x4], R9 ;  /* 0x0000040908007388 */ /* 0x0003e20000000800 */
[----:B------:R-:W-:Y:S05]  /*0490*/  BRA `(.L_x_5) ;  /* 0x0000000000c47947 */ /* 0x000fea0003800000 */
.L_x_4:
[----:B------:R-:W0:Y:S01]  /*04a0*/  LDCU UR4, c[0x0][0x370] ;  /* 0x00006e00ff0477ac */ /* 0x000e220008000800 */
[----:B------:R-:W-:Y:S01]  /*04b0*/  IMAD.MOV.U32 R6, RZ, RZ, RZ ;  /* 0x000000ffff067224 */ /* 0x000fe200078e00ff */
[C---:B-1----:R-:W-:Y:S01]  /*04c0*/  R2UR UR6, R12.reuse ;  /* 0x000000000c0672ca */ /* 0x042fe200000e0000 */
[----:B------:R-:W1:Y:S01]  /*04d0*/  LDC.64 R14, c[0x0][0x388] ;  /* 0x0000e200ff0e7b82 */ /* 0x000e620000000a00 */
[C---:B------:R-:W-:Y:S02]  /*04e0*/  R2UR UR7, R13.reuse ;  /* 0x000000000d0772ca */ /* 0x040fe400000e0000 */
[----:B------:R-:W-:Y:S02]  /*04f0*/  R2UR UR8, R12 ;  /* 0x000000000c0872ca */ /* 0x000fe400000e0000 */
[----:B------:R-:W-:Y:S01]  /*0500*/  R2UR UR9, R13 ;  /* 0x000000000d0972ca */ /* 0x000fe200000e0000 */
[----:B0-----:R-:W0:Y:S01]  /*0510*/  I2F.U32.RP R9, UR4 ;  /* 0x0000000400097d06 */ /* 0x001e220008209000 */
[----:B------:R-:W-:-:S07]  /*0520*/  ISETP.NE.U32.AND P1, PT, RZ, UR4, PT ;  /* 0x00000004ff007c0c */ /* 0x000fce000bf25070 */
[----:B0-----:R-:W0:Y:S02]  /*0530*/  MUFU.RCP R9, R9 ;  /* 0x0000000900097308 */ /* 0x001e240000001000 */
[----:B0-----:R-:W-:-:S06]  /*0540*/  VIADD R7, R9, 0xffffffe ;  /* 0x0ffffffe09077836 */ /* 0x001fcc0000000000 */
[----:B------:R-:W0:Y:S02]  /*0550*/  F2I.FTZ.U32.TRUNC.NTZ R7, R7 ;  /* 0x0000000700077305 */ /* 0x000e24000021f000 */
[----:B0-----:R-:W-:-:S04]  /*0560*/  IMAD.MOV R11, RZ, RZ, -R7 ;  /* 0x000000ffff0b7224 */ /* 0x001fc800078e0a07 */
[----:B------:R-:W-:-:S04]  /*0570*/  IMAD R11, R11, UR4, RZ ;  /* 0x000000040b0b7c24 */ /* 0x000fc8000f8e02ff */
[----:B------:R-:W-:-:S04]  /*0580*/  IMAD.HI.U32 R11, R7, R11, R6 ;  /* 0x0000000b070b7227 */ /* 0x000fc800078e0006 */
[----:B------:R-:W-:-:S04]  /*0590*/  VIADD R6, R0, 0x1 ;  /* 0x0000000100067836 */ /* 0x000fc80000000000 */
[----:B------:R-:W-:-:S04]  /*05a0*/  IMAD.HI.U32 R11, R11, R6, RZ ;  /* 0x000000060b0b7227 */ /* 0x000fc800078e00ff */
[----:B------:R-:W-:-:S04]  /*05b0*/  IMAD.MOV R11, RZ, RZ, -R11 ;  /* 0x000000ffff0b7224 */ /* 0x000fc800078e0a0b */
[----:B------:R-:W-:Y:S02]  /*05c0*/  IMAD R9, R11, UR4, R6 ;  /* 0x000000040b097c24 */ /* 0x000fe4000f8e0206 */
[----:B------:R-:W0:Y:S01]  /*05d0*/  LDC.64 R10, c[0x0][0x390] ;  /* 0x0000e400ff0a7b82 */ /* 0x000e220000000a00 */
[----:B------:R-:W2:Y:S02]  /*05e0*/  LDG.E R6, desc[UR6][R2.64] ;  /* 0x0000000602067981 */ /* 0x000ea4000c1e1900 */
[----:B------:R-:W-:-:S13]  /*05f0*/  ISETP.GE.U32.AND P0, PT, R9, UR4, PT ;  /* 0x0000000409007c0c */ /* 0x000fda000bf06070 */
[----:B------:R-:W-:-:S05]  /*0600*/  @P0 VIADD R9, R9, -UR4 ;  /* 0x8000000409090c36 */ /* 0x000fca0008000000 */
[----:B------:R-:W-:-:S13]  /*0610*/  ISETP.GE.U32.AND P0, PT, R9, UR4, PT ;  /* 0x0000000409007c0c */ /* 0x000fda000bf06070 */
[----:B------:R-:W-:Y:S01]  /*0620*/  @P0 VIADD R9, R9, -UR4 ;  /* 0x8000000409090c36 */ /* 0x000fe20008000000 */
[----:B------:R-:W-:-:S05]  /*0630*/  @!P1 LOP3.LUT R9, RZ, UR4, RZ, 0x33, !PT ;  /* 0x00000004ff099c12 */ /* 0x000fca000f8e33ff */
[----:B0-----:R-:W-:-:S05]  /*0640*/  IMAD.WIDE.U32 R10, R9, 0x4, R10 ;  /* 0x00000004090a7825 */ /* 0x001fca00078e000a */
[----:B------:R-:W3:Y:S01]  /*0650*/  LDG.E R9, desc[UR8][R10.64] ;  /* 0x000000080a097981 */ /* 0x000ee2000c1e1900 */
[----:B-1----:R-:W-:Y:S01]  /*0660*/  IMAD.MOV.U32 R7, RZ, RZ, R15 ;  /* 0x000000ffff077224 */ /* 0x002fe200078e000f */
[----:B------:R-:W-:Y:S02]  /*0670*/  R2UR UR4, R12 ;  /* 0x000000000c0472ca */ /* 0x000fe400000e0000 */
[----:B------:R-:W-:Y:S01]  /*0680*/  R2UR UR5, R13 ;  /* 0x000000000d0572ca */ /* 0x000fe200000e0000 */
[----:B------:R-:W-:-:S05]  /*0690*/  IMAD R15, R14, 0x8, -R7 ;  /* 0x000000080e0f7824 */ /* 0x000fca00078e0a07 */
[----:B--2---:R-:W-:-:S04]  /*06a0*/  SHF.R.U32.HI R6, RZ, R15, R6 ;  /* 0x0000000fff067219 */ /* 0x004fc80000011606 */
[----:B---3--:R-:W-:-:S05]  /*06b0*/  LOP3.LUT R9, R9, R6, RZ, 0xfc, !PT ;  /* 0x0000000609097212 */ /* 0x008fca00078efcff */
[----:B------:R0:W-:Y:S01]  /*06c0*/  STG.E desc[UR4][R10.64], R9 ;  /* 0x000000090a007986 */ /* 0x0001e2000c101904 */
        /* <DEDUP_REMOVED lines=8> */
[----:B------:R-:W-:Y:S04]  /*0750*/  CCTL.IVALL ;  /* 0x00000000ff00798f */ /* 0x000fe80002000000 */
[----:B------:R-:W0:Y:S01]  /*0760*/  LDG.E R6, desc[UR6][R10.64] ;  /* 0x000000060a067981 */ /* 0x000e22000c1e1900 */
[----:B------:R-:W-:-:S02]  /*0770*/  R2UR UR4, R12 ;  /* 0x000000000c0472ca */ /* 0x000fc400000e0000 */
[----:B------:R-:W-:Y:S02]  /*0780*/  R2UR UR5, R13 ;  /* 0x000000000d0572ca */ /* 0x000fe400000e0000 */
[----:B0-----:R-:W-:-:S11]  /*0790*/  LOP3.LUT R9, R6, 0x80000000, RZ, 0xfc, !PT ;  /* 0x8000000006097812 */ /* 0x001fd600078efcff */
[----:B------:R0:W-:Y:S02]  /*07a0*/  STG.E desc[UR4][R10.64], R9 ;  /* 0x000000090a007986 */ /* 0x0001e4000c101904 */
.L_x_5:
[----:B------:R-:W-:Y:S05]  /*07b0*/  BSYNC.RECONVERGENT B0 ;  /* 0x0000000000007941 */ /* 0x000fea0003800200 */
.L_x_3:
[----:B------:R-:W-:Y:S01]  /*07c0*/  ISETP.NE.AND P0, PT, R0, RZ, PT ;  /* 0x000000ff0000720c */ /* 0x000fe20003f05270 */
[----:B------:R-:W-:Y:S03]  /*07d0*/  BSSY.RECONVERGENT B0, `(.L_x_6) ;  /* 0x000000b000007945 */ /* 0x000fe60003800200 */
[----:B------:R-:W-:-:S13]  /*07e0*/  ISETP.NE.OR P0, PT, R5, RZ, !P0 ;  /* 0x000000ff0500720c */ /* 0x000fda0004705670 */
[----:B------:R-:W-:Y:S05]  /*07f0*/  @P0 BRA `(.L_x_7) ;  /* 0x0000000000200947 */ /* 0x000fea0003800000 */
[----:B0-----:R-:W0:Y:S01]  /*0800*/  LDC.64 R10, c[0x0][0x390] ;  /* 0x0000e400ff0a7b82 */ /* 0x001e220000000a00 */
[----:B------:R-:W-:Y:S02]  /*0810*/  R2UR UR4, R12 ;  /* 0x000000000c0472ca */ /* 0x000fe400000e0000 */
[----:B------:R-:W-:Y:S01]  /*0820*/  R2UR UR5, R13 ;  /* 0x000000000d0572ca */ /* 0x000fe200000e0000 */
[----:B0-----:R-:W-:-:S12]  /*0830*/  IMAD.WIDE.U32 R10, R0, 0x4, R10 ;  /* 0x00000004000a7825 */ /* 0x001fd800078e000a */
[----:B------:R-:W1:Y:S02]  /*0840*/  LDG.E R5, desc[UR4][R10.64] ;  /* 0x000000040a057981 */ /* 0x000e64000c1e1900 */
[----:B-1----:R-:W-:Y:S02]  /*0850*/  LOP3.LUT R9, R5, 0x7fffffff, RZ, 0xc0, !PT ;  /* 0x7fffffff05097812 */ /* 0x002fe400078ec0ff */
[----:B------:R2:W-:Y:S04]  /*0860*/  STS [R4], R5 ;  /* 0x0000000504007388 */ /* 0x0005e80000000800 */
[----:B------:R2:W-:Y:S02]  /*0870*/  STG.E desc[UR4][R10.64], R9 ;  /* 0x000000090a007986 */ /* 0x0005e4000c101904 */
.L_x_7:
[----:B------:R-:W-:Y:S05]  /*0880*/  BSYNC.RECONVERGENT B0 ;  /* 0x0000000000007941 */ /* 0x000fea0003800200 */
.L_x_6:
[----:B------:R-:W-:Y:S01]  /*0890*/  BSSY B0, `(.L_x_8) ;  /* 0x0000005000007945 */ /* 0x000fe20003800000 */
.L_x_9:
[----:B------:R-:W3:Y:S01]  /*08a0*/  LDS R0, [R8] ;  /* 0x0000000008007984 */ /* 0x000ee20000000800 */
[----:B------:R-:W-:Y:S05]  /*08b0*/  YIELD ;  /* 0x0000000000007946 */ /* 0x000fea0003800000 */
[----:B---3--:R-:W-:-:S13]  /*08c0*/  ISETP.GT.AND P0, PT, R0, -0x1, PT ;  /* 0xffffffff0000780c */ /* 0x008fda0003f04270 */
[----:B------:R-:W-:Y:S05]  /*08d0*/  @P0 BRA `(.L_x_9) ;  /* 0xfffffffc00f00947 */ /* 0x000fea000383ffff */
[----:B------:R-:W-:Y:S05]  /*08e0*/  BSYNC B0 ;  /* 0x0000000000007941 */ /* 0x000fea0003800000 */
.L_x_8:
[----:B------:R-:W-:Y:S02]  /*08f0*/  R2UR UR4, R12 ;  /* 0x000000000c0472ca */ /* 0x000fe400000e0000 */
[----:B------:R-:W-:-:S13]  /*0900*/  R2UR UR5, R13 ;  /* 0x000000000d0572ca */ /* 0x000fda00000e0000 */
[----:B--2---:R-:W2:Y:S01]  /*0910*/  LDG.E R4, desc[UR4][R2.64] ;  /* 0x0000000402047981 */ /* 0x004ea2000c1e1900 */
[----:B------:R-:W-:-:S05]  /*0920*/  LOP3.LUT R5, R0, 0x7fffffff, RZ, 0xc0, !PT ;  /* 0x7fffffff00057812 */ /* 0x000fca00078ec0ff */
[----:B------:R-:W-:Y:S01]  /*0930*/  STS [R8], R5 ;  /* 0x0000000508007388 */ /* 0x000fe20000000800 */
[----:B--2---:R-:W-:-:S04]  /*0940*/  SHF.L.U32 R7, R4, R7, RZ ;  /* 0x0000000704077219 */ /* 0x004fc800000006ff */
[----:B------:R-:W-:-:S05]  /*0950*/  LOP3.LUT R7, R7, 0x7fffffff, R0, 0xf8, !PT ;  /* 0x7fffffff07077812 */ /* 0x000fca00078ef800 */
[----:B------:R-:W-:Y:S01]  /*0960*/  STG.E desc[UR4][R2.64], R7 ;  /* 0x0000000702007986 */ /* 0x000fe2000c101904 */
[----:B------:R-:W-:Y:S05]  /*0970*/  EXIT ;  /* 0x000000000000794d */ /* 0x000fea0003800000 */
.L_x_10:
[----:B------:R-:W-:-:S00]  /*0980*/  BRA `(.L_x_10) ;  /* 0xfffffffc00fc7947 */ /* 0x000fc0000383ffff */
[----:B------:R-:W-:-:S00]  /*0990*/  NOP ;  /* 0x0000000000007918 */ /* 0x000fc00000000000 */
        /* <DEDUP_REMOVED lines=14> */
.L_x_11:


//--------------------- .nv.global.init           --------------------------
	.section	.nv.global.init,"aw",@progbits
.nv.global.init:
	.type		$str,@object
	.size		$str,(.L_0 - $str)
$str:
        /*0000*/ 	.byte	0x73, 0x68, 0x69, 0x66, 0x74, 0x5f, 0x63, 0x6f, 0x75, 0x6e, 0x74, 0x3a, 0x25, 0x64, 0x0a, 0x00
.L_0:


//--------------------- .nv.shared._Z10shift_leftPjiiS_ --------------------------
	.section	.nv.shared._Z10shift_leftPjiiS_,"aw",@nobits
	.sectionflags	@""
	.align	4
.nv.shared._Z10shift_leftPjiiS_:
	.zero		1032


//--------------------- .nv.shared.reserved.0     --------------------------
	.section	.nv.shared.reserved.0,"aw",@nobits
	.weak		__nv_reservedSMEM_offset_0_alias
	.size		__nv_reservedSMEM_offset_0_alias, 0, 64
	.other		__nv_reservedSMEM_offset_0_alias,@"STO_CUDA_RESERVED_SHARED STV_DEFAULT"
__nv_reservedSMEM_offset_0_alias:
	.zero		0
	.zero		64


//--------------------- .nv.constant0._Z10shift_leftPjiiS_ --------------------------
	.section	.nv.constant0._Z10shift_leftPjiiS_,"a",@progbits
	.sectionflags	@""
	.align	4
.nv.constant0._Z10shift_leftPjiiS_:
	.zero		920


//--------------------- SYMBOLS --------------------------

	.type		.nv.reservedSmem.offset0,@object
	.size		.nv.reservedSmem.offset0,0x4
	.type		.nv.reservedSmem.cap,@object
	.size		.nv.reservedSmem.cap,0x4
	.type		vprintf,@function
